//
// Generated by NVIDIA NVVM Compiler
//
// Compiler Build ID: CL-36424714
// Cuda compilation tools, release 13.0, V13.0.88
// Based on NVVM 20.0.0
//

.version 9.0
.target sm_100
.address_size 64

	// .globl	_Z35k_constructor_init_numCellLocalListv

.visible .entry _Z35k_constructor_init_numCellLocalListv()
{


	ret;

}


// ===== COMPILED SASS (sm_100) =====

	.target	sm_100

	.elftype	@"ET_EXEC"


//--------------------- .note.nv.tkinfo           --------------------------
	.section	.note.nv.tkinfo,"",@"SHT_NOTE"
	.sectionflags	@"SHF_NOTE_NV_TKINFO"
	.tkinfo
        /*0018*/ 	.word	0x00000002
        /*0030*/ 	.string	""
        /*0030*/ 	.string	"ptxas"
        /*0030*/ 	.string	"Cuda compilation tools, release 13.0, V13.0.88"
        /*0030*/ 	.string	"Build cuda_13.0.r13.0/compiler.36424714_0"
        /*0030*/ 	.string	"-arch sm_100 -m 64 "



//--------------------- .note.nv.cuinfo           --------------------------
	.section	.note.nv.cuinfo,"",@"SHT_NOTE"
	.sectionflags	@"SHF_NOTE_NV_CUINFO"
        /*0018*/ 	.short	0x0002
        /*001a*/ 	.short	0x0064
        /*001c*/ 	.short	0x0082
	.zero		2


//--------------------- .nv.info                  --------------------------
	.section	.nv.info,"",@"SHT_CUDA_INFO"
	.align	4


	//----- nvinfo : EIATTR_REGCOUNT
	.align		4
        /*0000*/ 	.byte	0x04, 0x2f
        /*0002*/ 	.short	(.L_1 - .L_0)
	.align		4
.L_0:
        /*0004*/ 	.word	index@(_Z35k_constructor_init_numCellLocalListv)
        /*0008*/ 	.word	0x00000004


	//----- nvinfo : EIATTR_FRAME_SIZE
	.align		4
.L_1:
        /*000c*/ 	.byte	0x04, 0x11
        /*000e*/ 	.short	(.L_3 - .L_2)
	.align		4
.L_2:
        /*0010*/ 	.word	index@(_Z35k_constructor_init_numCellLocalListv)
        /*0014*/ 	.word	0x00000000


	//----- nvinfo : EIATTR_MIN_STACK_SIZE
	.align		4
.L_3:
        /*0018*/ 	.byte	0x04, 0x12
        /*001a*/ 	.short	(.L_5 - .L_4)
	.align		4
.L_4:
        /*001c*/ 	.word	index@(_Z35k_constructor_init_numCellLocalListv)
        /*0020*/ 	.word	0x00000000
.L_5:


//--------------------- .nv.compat                --------------------------
	.section	.nv.compat,"",@"SHT_CUDA_COMPAT_INFO"
	.align	4
        /*0000*/ 	.byte	0x02, 0x09, 0x00, 0x00, 0x02, 0x02, 0x01, 0x00, 0x02, 0x05, 0x05, 0x00, 0x03, 0x07, 0x01, 0x01
        /*0010*/ 	.byte	0x02, 0x03, 0x00, 0x00, 0x02, 0x06, 0x01, 0x00, 0x04, 0x0b, 0x08, 0x00, 0x09, 0x00, 0x00, 0x00
        /*0020*/ 	.byte	0x00, 0x00, 0x00, 0x00


//--------------------- .nv.info._Z35k_constructor_init_numCellLocalListv --------------------------
	.section	.nv.info._Z35k_constructor_init_numCellLocalListv,"",@"SHT_CUDA_INFO"
	.sectionflags	@""
	.align	4


	//----- nvinfo : EIATTR_CUDA_API_VERSION
	.align		4
        /*0000*/ 	.byte	0x04, 0x37
        /*0002*/ 	.short	(.L_7 - .L_6)
.L_6:
        /*0004*/ 	.word	0x00000082


	//----- nvinfo : EIATTR_SPARSE_MMA_MASK
	.align		4
.L_7:
        /*0008*/ 	.byte	0x03, 0x50
        /*000a*/ 	.short	0x0000


	//----- nvinfo : EIATTR_MAXREG_COUNT
	.align		4
        /*000c*/ 	.byte	0x03, 0x1b
        /*000e*/ 	.short	0x00ff


	//----- nvinfo : EIATTR_MERCURY_ISA_VERSION
	.align		4
        /*0010*/ 	.byte	0x03, 0x5f
        /*0012*/ 	.short	0x0101


	//----- nvinfo : EIATTR_VRC_CTA_INIT_COUNT
	.align		4
        /*0014*/ 	.byte	0x02, 0x4a
	.zero		1
	.zero		1


	//----- nvinfo : EIATTR_EXIT_INSTR_OFFSETS
	.align		4
        /*0018*/ 	.byte	0x04, 0x1c
        /*001a*/ 	.short	(.L_9 - .L_8)


	//   ....[0]....
.L_8:
        /*001c*/ 	.word	0x00000010


	//----- nvinfo : EIATTR_SW_WAR
	.align		4
.L_9:
        /*0020*/ 	.byte	0x04, 0x36
        /*0022*/ 	.short	(.L_11 - .L_10)
.L_10:
        /*0024*/ 	.word	0x00000008
.L_11:


//--------------------- .nv.callgraph             --------------------------
	.section	.nv.callgraph,"",@"SHT_CUDA_CALLGRAPH"
	.align	4
	.sectionentsize	8
	.align		4
        /*0000*/ 	.word	0x00000000
	.align		4
        /*0004*/ 	.word	0xffffffff
	.align		4
        /*0008*/ 	.word	0x00000000
	.align		4
        /*000c*/ 	.word	0xfffffffe
	.align		4
        /*0010*/ 	.word	0x00000000
	.align		4
        /*0014*/ 	.word	0xfffffffd
	.align		4
        /*0018*/ 	.word	0x00000000
	.align		4
        /*001c*/ 	.word	0xfffffffc


//--------------------- .text._Z35k_constructor_init_numCellLocalListv --------------------------
	.section	.text._Z35k_constructor_init_numCellLocalListv,"ax",@progbits
	.align	128
        .global         _Z35k_constructor_init_numCellLocalListv
        .type           _Z35k_constructor_init_numCellLocalListv,@function
        .size           _Z35k_constructor_init_numCellLocalListv,(.L_x_1 - _Z35k_constructor_init_numCellLocalListv)
        .other          _Z35k_constructor_init_numCellLocalListv,@"STO_CUDA_ENTRY STV_DEFAULT"
_Z35k_constructor_init_numCellLocalListv:
.text._Z35k_constructor_init_numCellLocalListv:
[----:B------:R-:W-:Y:S01]  /*0000*/  LDC R1, c[0x0][0x37c] ;  /* 0x0000df00ff017b82 */ /* 0x000fe20000000800 */
[----:B------:R-:W-:Y:S05]  /*0010*/  EXIT ;  /* 0x000000000000794d */ /* 0x000fea0003800000 */
.L_x_0:
[----:B------:R-:W-:-:S00]  /*0020*/  BRA `(.L_x_0) ;  /* 0xfffffffc00fc7947 */ /* 0x000fc0000383ffff */
[----:B------:R-:W-:-:S00]  /*0030*/  NOP ;  /* 0x0000000000007918 */ /* 0x000fc00000000000 */
        /* <DEDUP_REMOVED lines=12> */
.L_x_1:


//--------------------- .nv.shared.reserved.0     --------------------------
	.section	.nv.shared.reserved.0,"aw",@nobits
	.weak		__nv_reservedSMEM_offset_0_alias
	.size		__nv_reservedSMEM_offset_0_alias, 0, 64
	.other		__nv_reservedSMEM_offset_0_alias,@"STO_CUDA_RESERVED_SHARED STV_DEFAULT"
__nv_reservedSMEM_offset_0_alias:
	.zero		0
	.zero		64


//--------------------- .nv.constant0._Z35k_constructor_init_numCellLocalListv --------------------------
	.section	.nv.constant0._Z35k_constructor_init_numCellLocalListv,"a",@progbits
	.sectionflags	@""
	.align	4
.nv.constant0._Z35k_constructor_init_numCellLocalListv:
	.zero		896


//--------------------- SYMBOLS --------------------------

	.type		.nv.reservedSmem.offset0,@object
	.size		.nv.reservedSmem.offset0,0x4
